//
// Generated by NVIDIA NVVM Compiler
//
// Compiler Build ID: CL-36424714
// Cuda compilation tools, release 13.0, V13.0.88
// Based on NVVM 20.0.0
//

.version 9.0
.target sm_100
.address_size 64

	// .globl	_Z8FindMax4PfS_i

.visible .entry _Z8FindMax4PfS_i(
	.param .u64 .ptr .align 1 _Z8FindMax4PfS_i_param_0,
	.param .u64 .ptr .align 1 _Z8FindMax4PfS_i_param_1,
	.param .u32 _Z8FindMax4PfS_i_param_2
)
{
	.reg .pred 	%p<5>;
	.reg .b32 	%r<19>;
	.reg .b32 	%f<8>;
	.reg .b64 	%rd<14>;

	ld.param.u64 	%rd1, [_Z8FindMax4PfS_i_param_0];
	ld.param.u64 	%rd2, [_Z8FindMax4PfS_i_param_1];
	ld.param.u32 	%r4, [_Z8FindMax4PfS_i_param_2];
	mov.u32 	%r5, %ctaid.x;
	mov.u32 	%r6, %ntid.x;
	mov.u32 	%r7, %tid.x;
	mad.lo.s32 	%r1, %r5, %r6, %r7;
	mov.u32 	%r8, %ctaid.y;
	mov.u32 	%r9, %ntid.y;
	mov.u32 	%r10, %tid.y;
	mad.lo.s32 	%r11, %r8, %r9, %r10;
	max.s32 	%r12, %r1, %r11;
	setp.ge.s32 	%p1, %r12, %r4;
	@%p1 bra 	$L__BB0_2;
	cvta.to.global.u64 	%rd3, %rd1;
	cvta.to.global.u64 	%rd4, %rd2;
	mul.lo.s32 	%r13, %r4, %r11;
	add.s32 	%r14, %r13, %r1;
	add.s32 	%r15, %r14, %r13;
	mul.lo.s32 	%r16, %r4, %r4;
	shl.b32 	%r17, %r16, 1;
	add.s32 	%r18, %r15, %r17;
	mul.wide.s32 	%rd5, %r15, 4;
	add.s64 	%rd6, %rd3, %rd5;
	ld.global.f32 	%f1, [%rd6];
	mul.wide.s32 	%rd7, %r4, 4;
	add.s64 	%rd8, %rd6, %rd7;
	ld.global.f32 	%f2, [%rd8];
	setp.gt.f32 	%p2, %f1, %f2;
	selp.f32 	%f3, %f1, %f2, %p2;
	mul.wide.s32 	%rd9, %r18, 4;
	add.s64 	%rd10, %rd3, %rd9;
	ld.global.f32 	%f4, [%rd10];
	add.s64 	%rd11, %rd10, %rd7;
	ld.global.f32 	%f5, [%rd11];
	setp.gt.f32 	%p3, %f4, %f5;
	selp.f32 	%f6, %f4, %f5, %p3;
	setp.gt.f32 	%p4, %f3, %f6;
	selp.f32 	%f7, %f3, %f6, %p4;
	mul.wide.s32 	%rd12, %r14, 4;
	add.s64 	%rd13, %rd4, %rd12;
	st.global.f32 	[%rd13], %f7;
$L__BB0_2:
	ret;

}


// ===== COMPILED SASS (sm_100) =====

	.target	sm_100

	.elftype	@"ET_EXEC"


//--------------------- .note.nv.tkinfo           --------------------------
	.section	.note.nv.tkinfo,"",@"SHT_NOTE"
	.sectionflags	@"SHF_NOTE_NV_TKINFO"
	.tkinfo
        /*0018*/ 	.word	0x00000002
        /*0030*/ 	.string	""
        /*0030*/ 	.string	"ptxas"
        /*0030*/ 	.string	"Cuda compilation tools, release 13.0, V13.0.88"
        /*0030*/ 	.string	"Build cuda_13.0.r13.0/compiler.36424714_0"
        /*0030*/ 	.string	"-arch sm_100 -m 64 "



//--------------------- .note.nv.cuinfo           --------------------------
	.section	.note.nv.cuinfo,"",@"SHT_NOTE"
	.sectionflags	@"SHF_NOTE_NV_CUINFO"
        /*0018*/ 	.short	0x0002
        /*001a*/ 	.short	0x0064
        /*001c*/ 	.short	0x0082
	.zero		2


//--------------------- .nv.info                  --------------------------
	.section	.nv.info,"",@"SHT_CUDA_INFO"
	.align	4


	//----- nvinfo : EIATTR_REGCOUNT
	.align		4
        /*0000*/ 	.byte	0x04, 0x2f
        /*0002*/ 	.short	(.L_1 - .L_0)
	.align		4
.L_0:
        /*0004*/ 	.word	index@(_Z8FindMax4PfS_i)
        /*0008*/ 	.word	0x00000010


	//----- nvinfo : EIATTR_FRAME_SIZE
	.align		4
.L_1:
        /*000c*/ 	.byte	0x04, 0x11
        /*000e*/ 	.short	(.L_3 - .L_2)
	.align		4
.L_2:
        /*0010*/ 	.word	index@(_Z8FindMax4PfS_i)
        /*0014*/ 	.word	0x00000000


	//----- nvinfo : EIATTR_MIN_STACK_SIZE
	.align		4
.L_3:
        /*0018*/ 	.byte	0x04, 0x12
        /*001a*/ 	.short	(.L_5 - .L_4)
	.align		4
.L_4:
        /*001c*/ 	.word	index@(_Z8FindMax4PfS_i)
        /*0020*/ 	.word	0x00000000
.L_5:


//--------------------- .nv.compat                --------------------------
	.section	.nv.compat,"",@"SHT_CUDA_COMPAT_INFO"
	.align	4
        /*0000*/ 	.byte	0x02, 0x09, 0x00, 0x00, 0x02, 0x02, 0x01, 0x00, 0x02, 0x05, 0x05, 0x00, 0x03, 0x07, 0x01, 0x01
        /*0010*/ 	.byte	0x02, 0x03, 0x00, 0x00, 0x02, 0x06, 0x01, 0x00, 0x04, 0x0b, 0x08, 0x00, 0x09, 0x00, 0x00, 0x00
        /*0020*/ 	.byte	0x00, 0x00, 0x00, 0x00


//--------------------- .nv.info._Z8FindMax4PfS_i --------------------------
	.section	.nv.info._Z8FindMax4PfS_i,"",@"SHT_CUDA_INFO"
	.sectionflags	@""
	.align	4


	//----- nvinfo : EIATTR_CUDA_API_VERSION
	.align		4
        /*0000*/ 	.byte	0x04, 0x37
        /*0002*/ 	.short	(.L_7 - .L_6)
.L_6:
        /*0004*/ 	.word	0x00000082


	//----- nvinfo : EIATTR_KPARAM_INFO
	.align		4
.L_7:
        /*0008*/ 	.byte	0x04, 0x17
        /*000a*/ 	.short	(.L_9 - .L_8)
.L_8:
        /*000c*/ 	.word	0x00000000
        /*0010*/ 	.short	0x0002
        /*0012*/ 	.short	0x0010
        /*0014*/ 	.byte	0x00, 0xf0, 0x11, 0x00


	//----- nvinfo : EIATTR_KPARAM_INFO
	.align		4
.L_9:
        /*0018*/ 	.byte	0x04, 0x17
        /*001a*/ 	.short	(.L_11 - .L_10)
.L_10:
        /*001c*/ 	.word	0x00000000
        /*0020*/ 	.short	0x0001
        /*0022*/ 	.short	0x0008
        /*0024*/ 	.byte	0x00, 0xf5, 0x21, 0x00


	//----- nvinfo : EIATTR_KPARAM_INFO
	.align		4
.L_11:
        /*0028*/ 	.byte	0x04, 0x17
        /*002a*/ 	.short	(.L_13 - .L_12)
.L_12:
        /*002c*/ 	.word	0x00000000
        /*0030*/ 	.short	0x0000
        /*0032*/ 	.short	0x0000
        /*0034*/ 	.byte	0x00, 0xf5, 0x21, 0x00


	//----- nvinfo : EIATTR_SPARSE_MMA_MASK
	.align		4
.L_13:
        /*0038*/ 	.byte	0x03, 0x50
        /*003a*/ 	.short	0x0000


	//----- nvinfo : EIATTR_MAXREG_COUNT
	.align		4
        /*003c*/ 	.byte	0x03, 0x1b
        /*003e*/ 	.short	0x00ff


	//----- nvinfo : EIATTR_MERCURY_ISA_VERSION
	.align		4
        /*0040*/ 	.byte	0x03, 0x5f
        /*0042*/ 	.short	0x0101


	//----- nvinfo : EIATTR_VRC_CTA_INIT_COUNT
	.align		4
        /*0044*/ 	.byte	0x02, 0x4a
	.zero		1
	.zero		1


	//----- nvinfo : EIATTR_EXIT_INSTR_OFFSETS
	.align		4
        /*0048*/ 	.byte	0x04, 0x1c
        /*004a*/ 	.short	(.L_15 - .L_14)


	//   ....[0]....
.L_14:
        /*004c*/ 	.word	0x000000c0


	//   ....[1]....
        /*0050*/ 	.word	0x00000240


	//----- nvinfo : EIATTR_CBANK_PARAM_SIZE
	.align		4
.L_15:
        /*0054*/ 	.byte	0x03, 0x19
        /*0056*/ 	.short	0x0014


	//----- nvinfo : EIATTR_PARAM_CBANK
	.align		4
        /*0058*/ 	.byte	0x04, 0x0a
        /*005a*/ 	.short	(.L_17 - .L_16)
	.align		4
.L_16:
        /*005c*/ 	.word	index@(.nv.constant0._Z8FindMax4PfS_i)
        /*0060*/ 	.short	0x0380
        /*0062*/ 	.short	0x0014


	//----- nvinfo : EIATTR_SW_WAR
	.align		4
.L_17:
        /*0064*/ 	.byte	0x04, 0x36
        /*0066*/ 	.short	(.L_19 - .L_18)
.L_18:
        /*0068*/ 	.word	0x00000008
.L_19:


//--------------------- .nv.callgraph             --------------------------
	.section	.nv.callgraph,"",@"SHT_CUDA_CALLGRAPH"
	.align	4
	.sectionentsize	8
	.align		4
        /*0000*/ 	.word	0x00000000
	.align		4
        /*0004*/ 	.word	0xffffffff
	.align		4
        /*0008*/ 	.word	0x00000000
	.align		4
        /*000c*/ 	.word	0xfffffffe
	.align		4
        /*0010*/ 	.word	0x00000000
	.align		4
        /*0014*/ 	.word	0xfffffffd
	.align		4
        /*0018*/ 	.word	0x00000000
	.align		4
        /*001c*/ 	.word	0xfffffffc


//--------------------- .text._Z8FindMax4PfS_i    --------------------------
	.section	.text._Z8FindMax4PfS_i,"ax",@progbits
	.align	128
        .global         _Z8FindMax4PfS_i
        .type           _Z8FindMax4PfS_i,@function
        .size           _Z8FindMax4PfS_i,(.L_x_1 - _Z8FindMax4PfS_i)
        .other          _Z8FindMax4PfS_i,@"STO_CUDA_ENTRY STV_DEFAULT"
_Z8FindMax4PfS_i:
.text._Z8FindMax4PfS_i:
[----:B------:R-:W-:Y:S01]  /*0000*/  LDC R1, c[0x0][0x37c] ;  /* 0x0000df00ff017b82 */ /* 0x000fe20000000800 */
[----:B------:R-:W0:Y:S07]  /*0010*/  S2R R3, SR_TID.X ;  /* 0x0000000000037919 */ /* 0x000e2e0000002100 */
[----:B------:R-:W0:Y:S01]  /*0020*/  S2UR UR4, SR_CTAID.X ;  /* 0x00000000000479c3 */ /* 0x000e220000002500 */
[----:B------:R-:W1:Y:S07]  /*0030*/  S2R R5, SR_TID.Y ;  /* 0x0000000000057919 */ /* 0x000e6e0000002200 */
[----:B------:R-:W0:Y:S08]  /*0040*/  LDC R0, c[0x0][0x360] ;  /* 0x0000d800ff007b82 */ /* 0x000e300000000800 */
[----:B------:R-:W1:Y:S08]  /*0050*/  S2UR UR5, SR_CTAID.Y ;  /* 0x00000000000579c3 */ /* 0x000e700000002600 */
[----:B------:R-:W1:Y:S08]  /*0060*/  LDC R2, c[0x0][0x364] ;  /* 0x0000d900ff027b82 */ /* 0x000e700000000800 */
[----:B------:R-:W2:Y:S01]  /*0070*/  LDC R9, c[0x0][0x390] ;  /* 0x0000e400ff097b82 */ /* 0x000ea20000000800 */
[----:B0-----:R-:W-:-:S02]  /*0080*/  IMAD R0, R0, UR4, R3 ;  /* 0x0000000400007c24 */ /* 0x001fc4000f8e0203 */
[----:B-1----:R-:W-:-:S05]  /*0090*/  IMAD R3, R2, UR5, R5 ;  /* 0x0000000502037c24 */ /* 0x002fca000f8e0205 */
[----:B------:R-:W-:-:S04]  /*00a0*/  VIMNMX R2, PT, PT, R0, R3, !PT ;  /* 0x0000000300027248 */ /* 0x000fc80007fe0100 */
[----:B--2---:R-:W-:-:S13]  /*00b0*/  ISETP.GE.AND P0, PT, R2, R9, PT ;  /* 0x000000090200720c */ /* 0x004fda0003f06270 */
[----:B------:R-:W-:Y:S05]  /*00c0*/  @P0 EXIT ;  /* 0x000000000000094d */ /* 0x000fea0003800000 */
[----:B------:R-:W0:Y:S01]  /*00d0*/  LDC.64 R6, c[0x0][0x380] ;  /* 0x0000e000ff067b82 */ /* 0x000e220000000a00 */
[-C--:B------:R-:W-:Y:S01]  /*00e0*/  IMAD R0, R3, R9.reuse, R0 ;  /* 0x0000000903007224 */ /* 0x080fe200078e0200 */
[----:B------:R-:W1:Y:S01]  /*00f0*/  LDCU.64 UR4, c[0x0][0x358] ;  /* 0x00006b00ff0477ac */ /* 0x000e620008000a00 */
[-C--:B------:R-:W-:Y:S02]  /*0100*/  IMAD R2, R9, R9.reuse, RZ ;  /* 0x0000000909027224 */ /* 0x080fe400078e02ff */
[----:B------:R-:W-:-:S03]  /*0110*/  IMAD R3, R3, R9, R0 ;  /* 0x0000000903037224 */ /* 0x000fc600078e0200 */
[----:B------:R-:W2:Y:S02]  /*0120*/  LDC.64 R10, c[0x0][0x388] ;  /* 0x0000e200ff0a7b82 */ /* 0x000ea40000000a00 */
[----:B------:R-:W-:Y:S01]  /*0130*/  LEA R5, R2, R3, 0x1 ;  /* 0x0000000302057211 */ /* 0x000fe200078e08ff */
[----:B0-----:R-:W-:-:S04]  /*0140*/  IMAD.WIDE R2, R3, 0x4, R6 ;  /* 0x0000000403027825 */ /* 0x001fc800078e0206 */
[----:B------:R-:W-:-:S04]  /*0150*/  IMAD.WIDE R6, R5, 0x4, R6 ;  /* 0x0000000405067825 */ /* 0x000fc800078e0206 */
[C---:B------:R-:W-:Y:S02]  /*0160*/  IMAD.WIDE R4, R9.reuse, 0x4, R2 ;  /* 0x0000000409047825 */ /* 0x040fe400078e0202 */
[----:B-1----:R-:W3:Y:S02]  /*0170*/  LDG.E R2, desc[UR4][R2.64] ;  /* 0x0000000402027981 */ /* 0x002ee4000c1e1900 */
[----:B------:R-:W-:Y:S02]  /*0180*/  IMAD.WIDE R8, R9, 0x4, R6 ;  /* 0x0000000409087825 */ /* 0x000fe400078e0206 */
[----:B------:R-:W3:Y:S04]  /*0190*/  LDG.E R5, desc[UR4][R4.64] ;  /* 0x0000000404057981 */ /* 0x000ee8000c1e1900 */
[----:B------:R-:W4:Y:S04]  /*01a0*/  LDG.E R6, desc[UR4][R6.64] ;  /* 0x0000000406067981 */ /* 0x000f28000c1e1900 */
[----:B------:R-:W4:Y:S01]  /*01b0*/  LDG.E R9, desc[UR4][R8.64] ;  /* 0x0000000408097981 */ /* 0x000f22000c1e1900 */
[----:B--2---:R-:W-:Y:S01]  /*01c0*/  IMAD.WIDE R10, R0, 0x4, R10 ;  /* 0x00000004000a7825 */ /* 0x004fe200078e020a */
[----:B---3--:R-:W-:-:S04]  /*01d0*/  FSETP.GT.AND P0, PT, R2, R5, PT ;  /* 0x000000050200720b */ /* 0x008fc80003f04000 */
[----:B------:R-:W-:Y:S02]  /*01e0*/  FSEL R12, R2, R5, P0 ;  /* 0x00000005020c7208 */ /* 0x000fe40000000000 */
[----:B----4-:R-:W-:-:S04]  /*01f0*/  FSETP.GT.AND P1, PT, R6, R9, PT ;  /* 0x000000090600720b */ /* 0x010fc80003f24000 */
[----:B------:R-:W-:-:S04]  /*0200*/  FSEL R13, R6, R9, P1 ;  /* 0x00000009060d7208 */ /* 0x000fc80000800000 */
[----:B------:R-:W-:-:S04]  /*0210*/  FSETP.GT.AND P0, PT, R12, R13, PT ;  /* 0x0000000d0c00720b */ /* 0x000fc80003f04000 */
[----:B------:R-:W-:-:S05]  /*0220*/  FSEL R13, R12, R13, P0 ;  /* 0x0000000d0c0d7208 */ /* 0x000fca0000000000 */
[----:B------:R-:W-:Y:S01]  /*0230*/  STG.E desc[UR4][R10.64], R13 ;  /* 0x0000000d0a007986 */ /* 0x000fe2000c101904 */
[----:B------:R-:W-:Y:S05]  /*0240*/  EXIT ;  /* 0x000000000000794d */ /* 0x000fea0003800000 */
.L_x_0:
[----:B------:R-:W-:-:S00]  /*0250*/  BRA `(.L_x_0) ;  /* 0xfffffffc00fc7947 */ /* 0x000fc0000383ffff */
[----:B------:R-:W-:-:S00]  /*0260*/  NOP ;  /* 0x0000000000007918 */ /* 0x000fc00000000000 */
        /* <DEDUP_REMOVED lines=9> */
.L_x_1:


//--------------------- .nv.shared.reserved.0     --------------------------
	.section	.nv.shared.reserved.0,"aw",@nobits
	.weak		__nv_reservedSMEM_offset_0_alias
	.size		__nv_reservedSMEM_offset_0_alias, 0, 64
	.other		__nv_reservedSMEM_offset_0_alias,@"STO_CUDA_RESERVED_SHARED STV_DEFAULT"
__nv_reservedSMEM_offset_0_alias:
	.zero		0
	.zero		64


//--------------------- .nv.constant0._Z8FindMax4PfS_i --------------------------
	.section	.nv.constant0._Z8FindMax4PfS_i,"a",@progbits
	.sectionflags	@""
	.align	4
.nv.constant0._Z8FindMax4PfS_i:
	.zero		916


//--------------------- SYMBOLS --------------------------

	.type		.nv.reservedSmem.offset0,@object
	.size		.nv.reservedSmem.offset0,0x4
